//
// Generated by NVIDIA NVVM Compiler
//
// Compiler Build ID: CL-36424714
// Cuda compilation tools, release 13.0, V13.0.88
// Based on NVVM 20.0.0
//

.version 9.0
.target sm_100
.address_size 64

	// .globl	sconv_bprop_C1_N64

.visible .entry sconv_bprop_C1_N64(
	.param .u64 .ptr .align 1 sconv_bprop_C1_N64_param_0,
	.param .u64 .ptr .align 1 sconv_bprop_C1_N64_param_1,
	.param .u64 .ptr .align 1 sconv_bprop_C1_N64_param_2,
	.param .u64 .ptr .align 1 sconv_bprop_C1_N64_param_3,
	.param .f32 sconv_bprop_C1_N64_param_4,
	.param .f32 sconv_bprop_C1_N64_param_5,
	.param .f32 sconv_bprop_C1_N64_param_6,
	.param .f32 sconv_bprop_C1_N64_param_7,
	.param .f32 sconv_bprop_C1_N64_param_8,
	.param .f32 sconv_bprop_C1_N64_param_9,
	.param .f32 sconv_bprop_C1_N64_param_10,
	.param .f32 sconv_bprop_C1_N64_param_11,
	.param .f32 sconv_bprop_C1_N64_param_12,
	.param .f32 sconv_bprop_C1_N64_param_13,
	.param .f32 sconv_bprop_C1_N64_param_14,
	.param .f32 sconv_bprop_C1_N64_param_15,
	.param .f32 sconv_bprop_C1_N64_param_16,
	.param .f32 sconv_bprop_C1_N64_param_17,
	.param .f32 sconv_bprop_C1_N64_param_18,
	.param .f32 sconv_bprop_C1_N64_param_19,
	.param .f32 sconv_bprop_C1_N64_param_20,
	.param .f32 sconv_bprop_C1_N64_param_21,
	.param .f32 sconv_bprop_C1_N64_param_22,
	.param .f32 sconv_bprop_C1_N64_param_23,
	.param .f32 sconv_bprop_C1_N64_param_24,
	.param .f32 sconv_bprop_C1_N64_param_25,
	.param .f32 sconv_bprop_C1_N64_param_26,
	.param .f32 sconv_bprop_C1_N64_param_27,
	.param .f32 sconv_bprop_C1_N64_param_28,
	.param .f32 sconv_bprop_C1_N64_param_29,
	.param .f32 sconv_bprop_C1_N64_param_30,
	.param .f32 sconv_bprop_C1_N64_param_31,
	.param .f32 sconv_bprop_C1_N64_param_32,
	.param .f32 sconv_bprop_C1_N64_param_33,
	.param .f32 sconv_bprop_C1_N64_param_34,
	.param .f32 sconv_bprop_C1_N64_param_35,
	.param .f32 sconv_bprop_C1_N64_param_36,
	.param .f32 sconv_bprop_C1_N64_param_37,
	.param .f32 sconv_bprop_C1_N64_param_38,
	.param .f32 sconv_bprop_C1_N64_param_39,
	.param .f32 sconv_bprop_C1_N64_param_40
)
.maxntid 32
{


	ret;

}


// ===== COMPILED SASS (sm_100) =====

	.target	sm_100

	.elftype	@"ET_EXEC"


//--------------------- .note.nv.tkinfo           --------------------------
	.section	.note.nv.tkinfo,"",@"SHT_NOTE"
	.sectionflags	@"SHF_NOTE_NV_TKINFO"
	.tkinfo
        /*0018*/ 	.word	0x00000002
        /*0030*/ 	.string	""
        /*0030*/ 	.string	"ptxas"
        /*0030*/ 	.string	"Cuda compilation tools, release 13.0, V13.0.88"
        /*0030*/ 	.string	"Build cuda_13.0.r13.0/compiler.36424714_0"
        /*0030*/ 	.string	"-arch sm_100 -m 64 "



//--------------------- .note.nv.cuinfo           --------------------------
	.section	.note.nv.cuinfo,"",@"SHT_NOTE"
	.sectionflags	@"SHF_NOTE_NV_CUINFO"
        /*0018*/ 	.short	0x0002
        /*001a*/ 	.short	0x0064
        /*001c*/ 	.short	0x0082
	.zero		2


//--------------------- .nv.info                  --------------------------
	.section	.nv.info,"",@"SHT_CUDA_INFO"
	.align	4


	//----- nvinfo : EIATTR_REGCOUNT
	.align		4
        /*0000*/ 	.byte	0x04, 0x2f
        /*0002*/ 	.short	(.L_1 - .L_0)
	.align		4
.L_0:
        /*0004*/ 	.word	index@(sconv_bprop_C1_N64)
        /*0008*/ 	.word	0x00000004


	//----- nvinfo : EIATTR_FRAME_SIZE
	.align		4
.L_1:
        /*000c*/ 	.byte	0x04, 0x11
        /*000e*/ 	.short	(.L_3 - .L_2)
	.align		4
.L_2:
        /*0010*/ 	.word	index@(sconv_bprop_C1_N64)
        /*0014*/ 	.word	0x00000000


	//----- nvinfo : EIATTR_MIN_STACK_SIZE
	.align		4
.L_3:
        /*0018*/ 	.byte	0x04, 0x12
        /*001a*/ 	.short	(.L_5 - .L_4)
	.align		4
.L_4:
        /*001c*/ 	.word	index@(sconv_bprop_C1_N64)
        /*0020*/ 	.word	0x00000000
.L_5:


//--------------------- .nv.compat                --------------------------
	.section	.nv.compat,"",@"SHT_CUDA_COMPAT_INFO"
	.align	4
        /*0000*/ 	.byte	0x02, 0x09, 0x00, 0x00, 0x02, 0x02, 0x01, 0x00, 0x02, 0x05, 0x05, 0x00, 0x03, 0x07, 0x01, 0x01
        /*0010*/ 	.byte	0x02, 0x03, 0x00, 0x00, 0x02, 0x06, 0x01, 0x00, 0x04, 0x0b, 0x08, 0x00, 0x09, 0x00, 0x00, 0x00
        /*0020*/ 	.byte	0x00, 0x00, 0x00, 0x00


//--------------------- .nv.info.sconv_bprop_C1_N64 --------------------------
	.section	.nv.info.sconv_bprop_C1_N64,"",@"SHT_CUDA_INFO"
	.sectionflags	@""
	.align	4


	//----- nvinfo : EIATTR_CUDA_API_VERSION
	.align		4
        /*0000*/ 	.byte	0x04, 0x37
        /*0002*/ 	.short	(.L_7 - .L_6)
.L_6:
        /*0004*/ 	.word	0x00000082


	//----- nvinfo : EIATTR_KPARAM_INFO
	.align		4
.L_7:
        /*0008*/ 	.byte	0x04, 0x17
        /*000a*/ 	.short	(.L_9 - .L_8)
.L_8:
        /*000c*/ 	.word	0x00000000
        /*0010*/ 	.short	0x0028
        /*0012*/ 	.short	0x00b0
        /*0014*/ 	.byte	0x00, 0xf0, 0x11, 0x00


	//----- nvinfo : EIATTR_KPARAM_INFO
	.align		4
.L_9:
        /*0018*/ 	.byte	0x04, 0x17
        /*001a*/ 	.short	(.L_11 - .L_10)
.L_10:
        /*001c*/ 	.word	0x00000000
        /*0020*/ 	.short	0x0027
        /*0022*/ 	.short	0x00ac
        /*0024*/ 	.byte	0x00, 0xf0, 0x11, 0x00


	//----- nvinfo : EIATTR_KPARAM_INFO
	.align		4
.L_11:
        /*0028*/ 	.byte	0x04, 0x17
        /*002a*/ 	.short	(.L_13 - .L_12)
.L_12:
        /*002c*/ 	.word	0x00000000
        /*0030*/ 	.short	0x0026
        /*0032*/ 	.short	0x00a8
        /*0034*/ 	.byte	0x00, 0xf0, 0x11, 0x00


	//----- nvinfo : EIATTR_KPARAM_INFO
	.align		4
.L_13:
        /*0038*/ 	.byte	0x04, 0x17
        /*003a*/ 	.short	(.L_15 - .L_14)
.L_14:
        /*003c*/ 	.word	0x00000000
        /*0040*/ 	.short	0x0025
        /*0042*/ 	.short	0x00a4
        /*0044*/ 	.byte	0x00, 0xf0, 0x11, 0x00


	//----- nvinfo : EIATTR_KPARAM_INFO
	.align		4
.L_15:
        /*0048*/ 	.byte	0x04, 0x17
        /*004a*/ 	.short	(.L_17 - .L_16)
.L_16:
        /*004c*/ 	.word	0x00000000
        /*0050*/ 	.short	0x0024
        /*0052*/ 	.short	0x00a0
        /*0054*/ 	.byte	0x00, 0xf0, 0x11, 0x00


	//----- nvinfo : EIATTR_KPARAM_INFO
	.align		4
.L_17:
        /*0058*/ 	.byte	0x04, 0x17
        /*005a*/ 	.short	(.L_19 - .L_18)
.L_18:
        /*005c*/ 	.word	0x00000000
        /*0060*/ 	.short	0x0023
        /*0062*/ 	.short	0x009c
        /*0064*/ 	.byte	0x00, 0xf0, 0x11, 0x00


	//----- nvinfo : EIATTR_KPARAM_INFO
	.align		4
.L_19:
        /*0068*/ 	.byte	0x04, 0x17
        /*006a*/ 	.short	(.L_21 - .L_20)
.L_20:
        /*006c*/ 	.word	0x00000000
        /*0070*/ 	.short	0x0022
        /*0072*/ 	.short	0x0098
        /*0074*/ 	.byte	0x00, 0xf0, 0x11, 0x00


	//----- nvinfo : EIATTR_KPARAM_INFO
	.align		4
.L_21:
        /*0078*/ 	.byte	0x04, 0x17
        /*007a*/ 	.short	(.L_23 - .L_22)
.L_22:
        /*007c*/ 	.word	0x00000000
        /*0080*/ 	.short	0x0021
        /*0082*/ 	.short	0x0094
        /*0084*/ 	.byte	0x00, 0xf0, 0x11, 0x00


	//----- nvinfo : EIATTR_KPARAM_INFO
	.align		4
.L_23:
        /*0088*/ 	.byte	0x04, 0x17
        /*008a*/ 	.short	(.L_25 - .L_24)
.L_24:
        /*008c*/ 	.word	0x00000000
        /*0090*/ 	.short	0x0020
        /*0092*/ 	.short	0x0090
        /*0094*/ 	.byte	0x00, 0xf0, 0x11, 0x00


	//----- nvinfo : EIATTR_KPARAM_INFO
	.align		4
.L_25:
        /*0098*/ 	.byte	0x04, 0x17
        /*009a*/ 	.short	(.L_27 - .L_26)
.L_26:
        /*009c*/ 	.word	0x00000000
        /*00a0*/ 	.short	0x001f
        /*00a2*/ 	.short	0x008c
        /*00a4*/ 	.byte	0x00, 0xf0, 0x11, 0x00


	//----- nvinfo : EIATTR_KPARAM_INFO
	.align		4
.L_27:
        /*00a8*/ 	.byte	0x04, 0x17
        /*00aa*/ 	.short	(.L_29 - .L_28)
.L_28:
        /*00ac*/ 	.word	0x00000000
        /*00b0*/ 	.short	0x001e
        /*00b2*/ 	.short	0x0088
        /*00b4*/ 	.byte	0x00, 0xf0, 0x11, 0x00


	//----- nvinfo : EIATTR_KPARAM_INFO
	.align		4
.L_29:
        /*00b8*/ 	.byte	0x04, 0x17
        /*00ba*/ 	.short	(.L_31 - .L_30)
.L_30:
        /*00bc*/ 	.word	0x00000000
        /*00c0*/ 	.short	0x001d
        /*00c2*/ 	.short	0x0084
        /*00c4*/ 	.byte	0x00, 0xf0, 0x11, 0x00


	//----- nvinfo : EIATTR_KPARAM_INFO
	.align		4
.L_31:
        /*00c8*/ 	.byte	0x04, 0x17
        /*00ca*/ 	.short	(.L_33 - .L_32)
.L_32:
        /*00cc*/ 	.word	0x00000000
        /*00d0*/ 	.short	0x001c
        /*00d2*/ 	.short	0x0080
        /*00d4*/ 	.byte	0x00, 0xf0, 0x11, 0x00


	//----- nvinfo : EIATTR_KPARAM_INFO
	.align		4
.L_33:
        /*00d8*/ 	.byte	0x04, 0x17
        /*00da*/ 	.short	(.L_35 - .L_34)
.L_34:
        /*00dc*/ 	.word	0x00000000
        /*00e0*/ 	.short	0x001b
        /*00e2*/ 	.short	0x007c
        /*00e4*/ 	.byte	0x00, 0xf0, 0x11, 0x00


	//----- nvinfo : EIATTR_KPARAM_INFO
	.align		4
.L_35:
        /*00e8*/ 	.byte	0x04, 0x17
        /*00ea*/ 	.short	(.L_37 - .L_36)
.L_36:
        /*00ec*/ 	.word	0x00000000
        /*00f0*/ 	.short	0x001a
        /*00f2*/ 	.short	0x0078
        /*00f4*/ 	.byte	0x00, 0xf0, 0x11, 0x00


	//----- nvinfo : EIATTR_KPARAM_INFO
	.align		4
.L_37:
        /*00f8*/ 	.byte	0x04, 0x17
        /*00fa*/ 	.short	(.L_39 - .L_38)
.L_38:
        /*00fc*/ 	.word	0x00000000
        /*0100*/ 	.short	0x0019
        /*0102*/ 	.short	0x0074
        /*0104*/ 	.byte	0x00, 0xf0, 0x11, 0x00


	//----- nvinfo : EIATTR_KPARAM_INFO
	.align		4
.L_39:
        /*0108*/ 	.byte	0x04, 0x17
        /*010a*/ 	.short	(.L_41 - .L_40)
.L_40:
        /*010c*/ 	.word	0x00000000
        /*0110*/ 	.short	0x0018
        /*0112*/ 	.short	0x0070
        /*0114*/ 	.byte	0x00, 0xf0, 0x11, 0x00


	//----- nvinfo : EIATTR_KPARAM_INFO
	.align		4
.L_41:
        /*0118*/ 	.byte	0x04, 0x17
        /*011a*/ 	.short	(.L_43 - .L_42)
.L_42:
        /*011c*/ 	.word	0x00000000
        /*0120*/ 	.short	0x0017
        /*0122*/ 	.short	0x006c
        /*0124*/ 	.byte	0x00, 0xf0, 0x11, 0x00


	//----- nvinfo : EIATTR_KPARAM_INFO
	.align		4
.L_43:
        /*0128*/ 	.byte	0x04, 0x17
        /*012a*/ 	.short	(.L_45 - .L_44)
.L_44:
        /*012c*/ 	.word	0x00000000
        /*0130*/ 	.short	0x0016
        /*0132*/ 	.short	0x0068
        /*0134*/ 	.byte	0x00, 0xf0, 0x11, 0x00


	//----- nvinfo : EIATTR_KPARAM_INFO
	.align		4
.L_45:
        /*0138*/ 	.byte	0x04, 0x17
        /*013a*/ 	.short	(.L_47 - .L_46)
.L_46:
        /*013c*/ 	.word	0x00000000
        /*0140*/ 	.short	0x0015
        /*0142*/ 	.short	0x0064
        /*0144*/ 	.byte	0x00, 0xf0, 0x11, 0x00


	//----- nvinfo : EIATTR_KPARAM_INFO
	.align		4
.L_47:
        /*0148*/ 	.byte	0x04, 0x17
        /*014a*/ 	.short	(.L_49 - .L_48)
.L_48:
        /*014c*/ 	.word	0x00000000
        /*0150*/ 	.short	0x0014
        /*0152*/ 	.short	0x0060
        /*0154*/ 	.byte	0x00, 0xf0, 0x11, 0x00


	//----- nvinfo : EIATTR_KPARAM_INFO
	.align		4
.L_49:
        /*0158*/ 	.byte	0x04, 0x17
        /*015a*/ 	.short	(.L_51 - .L_50)
.L_50:
        /*015c*/ 	.word	0x00000000
        /*0160*/ 	.short	0x0013
        /*0162*/ 	.short	0x005c
        /*0164*/ 	.byte	0x00, 0xf0, 0x11, 0x00


	//----- nvinfo : EIATTR_KPARAM_INFO
	.align		4
.L_51:
        /*0168*/ 	.byte	0x04, 0x17
        /*016a*/ 	.short	(.L_53 - .L_52)
.L_52:
        /*016c*/ 	.word	0x00000000
        /*0170*/ 	.short	0x0012
        /*0172*/ 	.short	0x0058
        /*0174*/ 	.byte	0x00, 0xf0, 0x11, 0x00


	//----- nvinfo : EIATTR_KPARAM_INFO
	.align		4
.L_53:
        /*0178*/ 	.byte	0x04, 0x17
        /*017a*/ 	.short	(.L_55 - .L_54)
.L_54:
        /*017c*/ 	.word	0x00000000
        /*0180*/ 	.short	0x0011
        /*0182*/ 	.short	0x0054
        /*0184*/ 	.byte	0x00, 0xf0, 0x11, 0x00


	//----- nvinfo : EIATTR_KPARAM_INFO
	.align		4
.L_55:
        /*0188*/ 	.byte	0x04, 0x17
        /*018a*/ 	.short	(.L_57 - .L_56)
.L_56:
        /*018c*/ 	.word	0x00000000
        /*0190*/ 	.short	0x0010
        /*0192*/ 	.short	0x0050
        /*0194*/ 	.byte	0x00, 0xf0, 0x11, 0x00


	//----- nvinfo : EIATTR_KPARAM_INFO
	.align		4
.L_57:
        /*0198*/ 	.byte	0x04, 0x17
        /*019a*/ 	.short	(.L_59 - .L_58)
.L_58:
        /*019c*/ 	.word	0x00000000
        /*01a0*/ 	.short	0x000f
        /*01a2*/ 	.short	0x004c
        /*01a4*/ 	.byte	0x00, 0xf0, 0x11, 0x00


	//----- nvinfo : EIATTR_KPARAM_INFO
	.align		4
.L_59:
        /*01a8*/ 	.byte	0x04, 0x17
        /*01aa*/ 	.short	(.L_61 - .L_60)
.L_60:
        /*01ac*/ 	.word	0x00000000
        /*01b0*/ 	.short	0x000e
        /*01b2*/ 	.short	0x0048
        /*01b4*/ 	.byte	0x00, 0xf0, 0x11, 0x00


	//----- nvinfo : EIATTR_KPARAM_INFO
	.align		4
.L_61:
        /*01b8*/ 	.byte	0x04, 0x17
        /*01ba*/ 	.short	(.L_63 - .L_62)
.L_62:
        /*01bc*/ 	.word	0x00000000
        /*01c0*/ 	.short	0x000d
        /*01c2*/ 	.short	0x0044
        /*01c4*/ 	.byte	0x00, 0xf0, 0x11, 0x00


	//----- nvinfo : EIATTR_KPARAM_INFO
	.align		4
.L_63:
        /*01c8*/ 	.byte	0x04, 0x17
        /*01ca*/ 	.short	(.L_65 - .L_64)
.L_64:
        /*01cc*/ 	.word	0x00000000
        /*01d0*/ 	.short	0x000c
        /*01d2*/ 	.short	0x0040
        /*01d4*/ 	.byte	0x00, 0xf0, 0x11, 0x00


	//----- nvinfo : EIATTR_KPARAM_INFO
	.align		4
.L_65:
        /*01d8*/ 	.byte	0x04, 0x17
        /*01da*/ 	.short	(.L_67 - .L_66)
.L_66:
        /*01dc*/ 	.word	0x00000000
        /*01e0*/ 	.short	0x000b
        /*01e2*/ 	.short	0x003c
        /*01e4*/ 	.byte	0x00, 0xf0, 0x11, 0x00


	//----- nvinfo : EIATTR_KPARAM_INFO
	.align		4
.L_67:
        /*01e8*/ 	.byte	0x04, 0x17
        /*01ea*/ 	.short	(.L_69 - .L_68)
.L_68:
        /*01ec*/ 	.word	0x00000000
        /*01f0*/ 	.short	0x000a
        /*01f2*/ 	.short	0x0038
        /*01f4*/ 	.byte	0x00, 0xf0, 0x11, 0x00


	//----- nvinfo : EIATTR_KPARAM_INFO
	.align		4
.L_69:
        /*01f8*/ 	.byte	0x04, 0x17
        /*01fa*/ 	.short	(.L_71 - .L_70)
.L_70:
        /*01fc*/ 	.word	0x00000000
        /*0200*/ 	.short	0x0009
        /*0202*/ 	.short	0x0034
        /*0204*/ 	.byte	0x00, 0xf0, 0x11, 0x00


	//----- nvinfo : EIATTR_KPARAM_INFO
	.align		4
.L_71:
        /*0208*/ 	.byte	0x04, 0x17
        /*020a*/ 	.short	(.L_73 - .L_72)
.L_72:
        /*020c*/ 	.word	0x00000000
        /*0210*/ 	.short	0x0008
        /*0212*/ 	.short	0x0030
        /*0214*/ 	.byte	0x00, 0xf0, 0x11, 0x00


	//----- nvinfo : EIATTR_KPARAM_INFO
	.align		4
.L_73:
        /*0218*/ 	.byte	0x04, 0x17
        /*021a*/ 	.short	(.L_75 - .L_74)
.L_74:
        /*021c*/ 	.word	0x00000000
        /*0220*/ 	.short	0x0007
        /*0222*/ 	.short	0x002c
        /*0224*/ 	.byte	0x00, 0xf0, 0x11, 0x00


	//----- nvinfo : EIATTR_KPARAM_INFO
	.align		4
.L_75:
        /*0228*/ 	.byte	0x04, 0x17
        /*022a*/ 	.short	(.L_77 - .L_76)
.L_76:
        /*022c*/ 	.word	0x00000000
        /*0230*/ 	.short	0x0006
        /*0232*/ 	.short	0x0028
        /*0234*/ 	.byte	0x00, 0xf0, 0x11, 0x00


	//----- nvinfo : EIATTR_KPARAM_INFO
	.align		4
.L_77:
        /*0238*/ 	.byte	0x04, 0x17
        /*023a*/ 	.short	(.L_79 - .L_78)
.L_78:
        /*023c*/ 	.word	0x00000000
        /*0240*/ 	.short	0x0005
        /*0242*/ 	.short	0x0024
        /*0244*/ 	.byte	0x00, 0xf0, 0x11, 0x00


	//----- nvinfo : EIATTR_KPARAM_INFO
	.align		4
.L_79:
        /*0248*/ 	.byte	0x04, 0x17
        /*024a*/ 	.short	(.L_81 - .L_80)
.L_80:
        /*024c*/ 	.word	0x00000000
        /*0250*/ 	.short	0x0004
        /*0252*/ 	.short	0x0020
        /*0254*/ 	.byte	0x00, 0xf0, 0x11, 0x00


	//----- nvinfo : EIATTR_KPARAM_INFO
	.align		4
.L_81:
        /*0258*/ 	.byte	0x04, 0x17
        /*025a*/ 	.short	(.L_83 - .L_82)
.L_82:
        /*025c*/ 	.word	0x00000000
        /*0260*/ 	.short	0x0003
        /*0262*/ 	.short	0x0018
        /*0264*/ 	.byte	0x00, 0xf5, 0x21, 0x00


	//----- nvinfo : EIATTR_KPARAM_INFO
	.align		4
.L_83:
        /*0268*/ 	.byte	0x04, 0x17
        /*026a*/ 	.short	(.L_85 - .L_84)
.L_84:
        /*026c*/ 	.word	0x00000000
        /*0270*/ 	.short	0x0002
        /*0272*/ 	.short	0x0010
        /*0274*/ 	.byte	0x00, 0xf5, 0x21, 0x00


	//----- nvinfo : EIATTR_KPARAM_INFO
	.align		4
.L_85:
        /*0278*/ 	.byte	0x04, 0x17
        /*027a*/ 	.short	(.L_87 - .L_86)
.L_86:
        /*027c*/ 	.word	0x00000000
        /*0280*/ 	.short	0x0001
        /*0282*/ 	.short	0x0008
        /*0284*/ 	.byte	0x00, 0xf5, 0x21, 0x00


	//----- nvinfo : EIATTR_KPARAM_INFO
	.align		4
.L_87:
        /*0288*/ 	.byte	0x04, 0x17
        /*028a*/ 	.short	(.L_89 - .L_88)
.L_88:
        /*028c*/ 	.word	0x00000000
        /*0290*/ 	.short	0x0000
        /*0292*/ 	.short	0x0000
        /*0294*/ 	.byte	0x00, 0xf5, 0x21, 0x00


	//----- nvinfo : EIATTR_SPARSE_MMA_MASK
	.align		4
.L_89:
        /*0298*/ 	.byte	0x03, 0x50
        /*029a*/ 	.short	0x0000


	//----- nvinfo : EIATTR_MAXREG_COUNT
	.align		4
        /*029c*/ 	.byte	0x03, 0x1b
        /*029e*/ 	.short	0x00ff


	//----- nvinfo : EIATTR_MERCURY_ISA_VERSION
	.align		4
        /*02a0*/ 	.byte	0x03, 0x5f
        /*02a2*/ 	.short	0x0101


	//----- nvinfo : EIATTR_VRC_CTA_INIT_COUNT
	.align		4
        /*02a4*/ 	.byte	0x02, 0x4a
	.zero		1
	.zero		1


	//----- nvinfo : EIATTR_EXIT_INSTR_OFFSETS
	.align		4
        /*02a8*/ 	.byte	0x04, 0x1c
        /*02aa*/ 	.short	(.L_91 - .L_90)


	//   ....[0]....
.L_90:
        /*02ac*/ 	.word	0x00000010


	//----- nvinfo : EIATTR_MAX_THREADS
	.align		4
.L_91:
        /*02b0*/ 	.byte	0x04, 0x05
        /*02b2*/ 	.short	(.L_93 - .L_92)
.L_92:
        /*02b4*/ 	.word	0x00000020
        /*02b8*/ 	.word	0x00000001
        /*02bc*/ 	.word	0x00000001


	//----- nvinfo : EIATTR_CBANK_PARAM_SIZE
	.align		4
.L_93:
        /*02c0*/ 	.byte	0x03, 0x19
        /*02c2*/ 	.short	0x00b4


	//----- nvinfo : EIATTR_PARAM_CBANK
	.align		4
        /*02c4*/ 	.byte	0x04, 0x0a
        /*02c6*/ 	.short	(.L_95 - .L_94)
	.align		4
.L_94:
        /*02c8*/ 	.word	index@(.nv.constant0.sconv_bprop_C1_N64)
        /*02cc*/ 	.short	0x0380
        /*02ce*/ 	.short	0x00b4


	//----- nvinfo : EIATTR_SW_WAR
	.align		4
.L_95:
        /*02d0*/ 	.byte	0x04, 0x36
        /*02d2*/ 	.short	(.L_97 - .L_96)
.L_96:
        /*02d4*/ 	.word	0x00000008
.L_97:


//--------------------- .nv.callgraph             --------------------------
	.section	.nv.callgraph,"",@"SHT_CUDA_CALLGRAPH"
	.align	4
	.sectionentsize	8
	.align		4
        /*0000*/ 	.word	0x00000000
	.align		4
        /*0004*/ 	.word	0xffffffff
	.align		4
        /*0008*/ 	.word	0x00000000
	.align		4
        /*000c*/ 	.word	0xfffffffe
	.align		4
        /*0010*/ 	.word	0x00000000
	.align		4
        /*0014*/ 	.word	0xfffffffd
	.align		4
        /*0018*/ 	.word	0x00000000
	.align		4
        /*001c*/ 	.word	0xfffffffc


//--------------------- .text.sconv_bprop_C1_N64  --------------------------
	.section	.text.sconv_bprop_C1_N64,"ax",@progbits
	.align	128
        .global         sconv_bprop_C1_N64
        .type           sconv_bprop_C1_N64,@function
        .size           sconv_bprop_C1_N64,(.L_x_1 - sconv_bprop_C1_N64)
        .other          sconv_bprop_C1_N64,@"STO_CUDA_ENTRY STV_DEFAULT"
sconv_bprop_C1_N64:
.text.sconv_bprop_C1_N64:
[----:B------:R-:W-:Y:S01]  /*0000*/  LDC R1, c[0x0][0x37c] ;  /* 0x0000df00ff017b82 */ /* 0x000fe20000000800 */
[----:B------:R-:W-:Y:S05]  /*0010*/  EXIT ;  /* 0x000000000000794d */ /* 0x000fea0003800000 */
.L_x_0:
[----:B------:R-:W-:-:S00]  /*0020*/  BRA `(.L_x_0) ;  /* 0xfffffffc00fc7947 */ /* 0x000fc0000383ffff */
[----:B------:R-:W-:-:S00]  /*0030*/  NOP ;  /* 0x0000000000007918 */ /* 0x000fc00000000000 */
        /* <DEDUP_REMOVED lines=12> */
.L_x_1:


//--------------------- .nv.shared.reserved.0     --------------------------
	.section	.nv.shared.reserved.0,"aw",@nobits
	.weak		__nv_reservedSMEM_offset_0_alias
	.size		__nv_reservedSMEM_offset_0_alias, 0, 64
	.other		__nv_reservedSMEM_offset_0_alias,@"STO_CUDA_RESERVED_SHARED STV_DEFAULT"
__nv_reservedSMEM_offset_0_alias:
	.zero		0
	.zero		64


//--------------------- .nv.constant0.sconv_bprop_C1_N64 --------------------------
	.section	.nv.constant0.sconv_bprop_C1_N64,"a",@progbits
	.sectionflags	@""
	.align	4
.nv.constant0.sconv_bprop_C1_N64:
	.zero		1076


//--------------------- SYMBOLS --------------------------

	.type		.nv.reservedSmem.offset0,@object
	.size		.nv.reservedSmem.offset0,0x4
